//
// Generated by NVIDIA NVVM Compiler
//
// Compiler Build ID: CL-36424714
// Cuda compilation tools, release 13.0, V13.0.88
// Based on NVVM 20.0.0
//

.version 9.0
.target sm_100
.address_size 64

	// .globl	_Z11wmma_matmulP6__halfS0_S0_iiiff

.visible .entry _Z11wmma_matmulP6__halfS0_S0_iiiff(
	.param .u64 .ptr .align 1 _Z11wmma_matmulP6__halfS0_S0_iiiff_param_0,
	.param .u64 .ptr .align 1 _Z11wmma_matmulP6__halfS0_S0_iiiff_param_1,
	.param .u64 .ptr .align 1 _Z11wmma_matmulP6__halfS0_S0_iiiff_param_2,
	.param .u32 _Z11wmma_matmulP6__halfS0_S0_iiiff_param_3,
	.param .u32 _Z11wmma_matmulP6__halfS0_S0_iiiff_param_4,
	.param .u32 _Z11wmma_matmulP6__halfS0_S0_iiiff_param_5,
	.param .f32 _Z11wmma_matmulP6__halfS0_S0_iiiff_param_6,
	.param .f32 _Z11wmma_matmulP6__halfS0_S0_iiiff_param_7
)
{


	ret;

}
	// .globl	_Z17convertFp32ToFp16PfP6__halfi
.visible .entry _Z17convertFp32ToFp16PfP6__halfi(
	.param .u64 .ptr .align 1 _Z17convertFp32ToFp16PfP6__halfi_param_0,
	.param .u64 .ptr .align 1 _Z17convertFp32ToFp16PfP6__halfi_param_1,
	.param .u32 _Z17convertFp32ToFp16PfP6__halfi_param_2
)
{
	.reg .pred 	%p<2>;
	.reg .b16 	%rs<2>;
	.reg .b32 	%r<6>;
	.reg .b32 	%f<2>;
	.reg .b64 	%rd<9>;

	ld.param.u64 	%rd1, [_Z17convertFp32ToFp16PfP6__halfi_param_0];
	ld.param.u64 	%rd2, [_Z17convertFp32ToFp16PfP6__halfi_param_1];
	ld.param.u32 	%r2, [_Z17convertFp32ToFp16PfP6__halfi_param_2];
	mov.u32 	%r3, %ctaid.x;
	mov.u32 	%r4, %ntid.x;
	mov.u32 	%r5, %tid.x;
	mad.lo.s32 	%r1, %r3, %r4, %r5;
	setp.ge.s32 	%p1, %r1, %r2;
	@%p1 bra 	$L__BB1_2;
	cvta.to.global.u64 	%rd3, %rd1;
	cvta.to.global.u64 	%rd4, %rd2;
	mul.wide.s32 	%rd5, %r1, 4;
	add.s64 	%rd6, %rd3, %rd5;
	ld.global.f32 	%f1, [%rd6];
	// begin inline asm
	{  cvt.rn.f16.f32 %rs1, %f1;}

	// end inline asm
	mul.wide.s32 	%rd7, %r1, 2;
	add.s64 	%rd8, %rd4, %rd7;
	st.global.u16 	[%rd8], %rs1;
$L__BB1_2:
	ret;

}


// ===== COMPILED SASS (sm_100) =====

	.target	sm_100

	.elftype	@"ET_EXEC"


//--------------------- .note.nv.tkinfo           --------------------------
	.section	.note.nv.tkinfo,"",@"SHT_NOTE"
	.sectionflags	@"SHF_NOTE_NV_TKINFO"
	.tkinfo
        /*0018*/ 	.word	0x00000002
        /*0030*/ 	.string	""
        /*0030*/ 	.string	"ptxas"
        /*0030*/ 	.string	"Cuda compilation tools, release 13.0, V13.0.88"
        /*0030*/ 	.string	"Build cuda_13.0.r13.0/compiler.36424714_0"
        /*0030*/ 	.string	"-arch sm_100 -m 64 "



//--------------------- .note.nv.cuinfo           --------------------------
	.section	.note.nv.cuinfo,"",@"SHT_NOTE"
	.sectionflags	@"SHF_NOTE_NV_CUINFO"
        /*0018*/ 	.short	0x0002
        /*001a*/ 	.short	0x0064
        /*001c*/ 	.short	0x0082
	.zero		2


//--------------------- .nv.info                  --------------------------
	.section	.nv.info,"",@"SHT_CUDA_INFO"
	.align	4


	//----- nvinfo : EIATTR_REGCOUNT
	.align		4
        /*0000*/ 	.byte	0x04, 0x2f
        /*0002*/ 	.short	(.L_1 - .L_0)
	.align		4
.L_0:
        /*0004*/ 	.word	index@(_Z11wmma_matmulP6__halfS0_S0_iiiff)
        /*0008*/ 	.word	0x00000004


	//----- nvinfo : EIATTR_FRAME_SIZE
	.align		4
.L_1:
        /*000c*/ 	.byte	0x04, 0x11
        /*000e*/ 	.short	(.L_3 - .L_2)
	.align		4
.L_2:
        /*0010*/ 	.word	index@(_Z11wmma_matmulP6__halfS0_S0_iiiff)
        /*0014*/ 	.word	0x00000000


	//----- nvinfo : EIATTR_REGCOUNT
	.align		4
.L_3:
        /*0018*/ 	.byte	0x04, 0x2f
        /*001a*/ 	.short	(.L_5 - .L_4)
	.align		4
.L_4:
        /*001c*/ 	.word	index@(_Z17convertFp32ToFp16PfP6__halfi)
        /*0020*/ 	.word	0x0000000a


	//----- nvinfo : EIATTR_FRAME_SIZE
	.align		4
.L_5:
        /*0024*/ 	.byte	0x04, 0x11
        /*0026*/ 	.short	(.L_7 - .L_6)
	.align		4
.L_6:
        /*0028*/ 	.word	index@(_Z17convertFp32ToFp16PfP6__halfi)
        /*002c*/ 	.word	0x00000000


	//----- nvinfo : EIATTR_MIN_STACK_SIZE
	.align		4
.L_7:
        /*0030*/ 	.byte	0x04, 0x12
        /*0032*/ 	.short	(.L_9 - .L_8)
	.align		4
.L_8:
        /*0034*/ 	.word	index@(_Z17convertFp32ToFp16PfP6__halfi)
        /*0038*/ 	.word	0x00000000


	//----- nvinfo : EIATTR_MIN_STACK_SIZE
	.align		4
.L_9:
        /*003c*/ 	.byte	0x04, 0x12
        /*003e*/ 	.short	(.L_11 - .L_10)
	.align		4
.L_10:
        /*0040*/ 	.word	index@(_Z11wmma_matmulP6__halfS0_S0_iiiff)
        /*0044*/ 	.word	0x00000000
.L_11:


//--------------------- .nv.compat                --------------------------
	.section	.nv.compat,"",@"SHT_CUDA_COMPAT_INFO"
	.align	4
        /*0000*/ 	.byte	0x02, 0x09, 0x00, 0x00, 0x02, 0x02, 0x01, 0x00, 0x02, 0x05, 0x05, 0x00, 0x03, 0x07, 0x01, 0x01
        /*0010*/ 	.byte	0x02, 0x03, 0x00, 0x00, 0x02, 0x06, 0x01, 0x00, 0x04, 0x0b, 0x08, 0x00, 0x09, 0x00, 0x00, 0x00
        /*0020*/ 	.byte	0x00, 0x00, 0x00, 0x00


//--------------------- .nv.info._Z17convertFp32ToFp16PfP6__halfi --------------------------
	.section	.nv.info._Z17convertFp32ToFp16PfP6__halfi,"",@"SHT_CUDA_INFO"
	.sectionflags	@""
	.align	4


	//----- nvinfo : EIATTR_CUDA_API_VERSION
	.align		4
        /*0000*/ 	.byte	0x04, 0x37
        /*0002*/ 	.short	(.L_13 - .L_12)
.L_12:
        /*0004*/ 	.word	0x00000082


	//----- nvinfo : EIATTR_KPARAM_INFO
	.align		4
.L_13:
        /*0008*/ 	.byte	0x04, 0x17
        /*000a*/ 	.short	(.L_15 - .L_14)
.L_14:
        /*000c*/ 	.word	0x00000000
        /*0010*/ 	.short	0x0002
        /*0012*/ 	.short	0x0010
        /*0014*/ 	.byte	0x00, 0xf0, 0x11, 0x00


	//----- nvinfo : EIATTR_KPARAM_INFO
	.align		4
.L_15:
        /*0018*/ 	.byte	0x04, 0x17
        /*001a*/ 	.short	(.L_17 - .L_16)
.L_16:
        /*001c*/ 	.word	0x00000000
        /*0020*/ 	.short	0x0001
        /*0022*/ 	.short	0x0008
        /*0024*/ 	.byte	0x00, 0xf5, 0x21, 0x00


	//----- nvinfo : EIATTR_KPARAM_INFO
	.align		4
.L_17:
        /*0028*/ 	.byte	0x04, 0x17
        /*002a*/ 	.short	(.L_19 - .L_18)
.L_18:
        /*002c*/ 	.word	0x00000000
        /*0030*/ 	.short	0x0000
        /*0032*/ 	.short	0x0000
        /*0034*/ 	.byte	0x00, 0xf5, 0x21, 0x00


	//----- nvinfo : EIATTR_SPARSE_MMA_MASK
	.align		4
.L_19:
        /*0038*/ 	.byte	0x03, 0x50
        /*003a*/ 	.short	0x0000


	//----- nvinfo : EIATTR_MAXREG_COUNT
	.align		4
        /*003c*/ 	.byte	0x03, 0x1b
        /*003e*/ 	.short	0x00ff


	//----- nvinfo : EIATTR_MERCURY_ISA_VERSION
	.align		4
        /*0040*/ 	.byte	0x03, 0x5f
        /*0042*/ 	.short	0x0101


	//----- nvinfo : EIATTR_VRC_CTA_INIT_COUNT
	.align		4
        /*0044*/ 	.byte	0x02, 0x4a
	.zero		1
	.zero		1


	//----- nvinfo : EIATTR_EXIT_INSTR_OFFSETS
	.align		4
        /*0048*/ 	.byte	0x04, 0x1c
        /*004a*/ 	.short	(.L_21 - .L_20)


	//   ....[0]....
.L_20:
        /*004c*/ 	.word	0x00000070


	//   ....[1]....
        /*0050*/ 	.word	0x00000100


	//----- nvinfo : EIATTR_CBANK_PARAM_SIZE
	.align		4
.L_21:
        /*0054*/ 	.byte	0x03, 0x19
        /*0056*/ 	.short	0x0014


	//----- nvinfo : EIATTR_PARAM_CBANK
	.align		4
        /*0058*/ 	.byte	0x04, 0x0a
        /*005a*/ 	.short	(.L_23 - .L_22)
	.align		4
.L_22:
        /*005c*/ 	.word	index@(.nv.constant0._Z17convertFp32ToFp16PfP6__halfi)
        /*0060*/ 	.short	0x0380
        /*0062*/ 	.short	0x0014


	//----- nvinfo : EIATTR_SW_WAR
	.align		4
.L_23:
        /*0064*/ 	.byte	0x04, 0x36
        /*0066*/ 	.short	(.L_25 - .L_24)
.L_24:
        /*0068*/ 	.word	0x00000008
.L_25:


//--------------------- .nv.info._Z11wmma_matmulP6__halfS0_S0_iiiff --------------------------
	.section	.nv.info._Z11wmma_matmulP6__halfS0_S0_iiiff,"",@"SHT_CUDA_INFO"
	.sectionflags	@""
	.align	4


	//----- nvinfo : EIATTR_CUDA_API_VERSION
	.align		4
        /*0000*/ 	.byte	0x04, 0x37
        /*0002*/ 	.short	(.L_27 - .L_26)
.L_26:
        /*0004*/ 	.word	0x00000082


	//----- nvinfo : EIATTR_KPARAM_INFO
	.align		4
.L_27:
        /*0008*/ 	.byte	0x04, 0x17
        /*000a*/ 	.short	(.L_29 - .L_28)
.L_28:
        /*000c*/ 	.word	0x00000000
        /*0010*/ 	.short	0x0007
        /*0012*/ 	.short	0x0028
        /*0014*/ 	.byte	0x00, 0xf0, 0x11, 0x00


	//----- nvinfo : EIATTR_KPARAM_INFO
	.align		4
.L_29:
        /*0018*/ 	.byte	0x04, 0x17
        /*001a*/ 	.short	(.L_31 - .L_30)
.L_30:
        /*001c*/ 	.word	0x00000000
        /*0020*/ 	.short	0x0006
        /*0022*/ 	.short	0x0024
        /*0024*/ 	.byte	0x00, 0xf0, 0x11, 0x00


	//----- nvinfo : EIATTR_KPARAM_INFO
	.align		4
.L_31:
        /*0028*/ 	.byte	0x04, 0x17
        /*002a*/ 	.short	(.L_33 - .L_32)
.L_32:
        /*002c*/ 	.word	0x00000000
        /*0030*/ 	.short	0x0005
        /*0032*/ 	.short	0x0020
        /*0034*/ 	.byte	0x00, 0xf0, 0x11, 0x00


	//----- nvinfo : EIATTR_KPARAM_INFO
	.align		4
.L_33:
        /*0038*/ 	.byte	0x04, 0x17
        /*003a*/ 	.short	(.L_35 - .L_34)
.L_34:
        /*003c*/ 	.word	0x00000000
        /*0040*/ 	.short	0x0004
        /*0042*/ 	.short	0x001c
        /*0044*/ 	.byte	0x00, 0xf0, 0x11, 0x00


	//----- nvinfo : EIATTR_KPARAM_INFO
	.align		4
.L_35:
        /*0048*/ 	.byte	0x04, 0x17
        /*004a*/ 	.short	(.L_37 - .L_36)
.L_36:
        /*004c*/ 	.word	0x00000000
        /*0050*/ 	.short	0x0003
        /*0052*/ 	.short	0x0018
        /*0054*/ 	.byte	0x00, 0xf0, 0x11, 0x00


	//----- nvinfo : EIATTR_KPARAM_INFO
	.align		4
.L_37:
        /*0058*/ 	.byte	0x04, 0x17
        /*005a*/ 	.short	(.L_39 - .L_38)
.L_38:
        /*005c*/ 	.word	0x00000000
        /*0060*/ 	.short	0x0002
        /*0062*/ 	.short	0x0010
        /*0064*/ 	.byte	0x00, 0xf5, 0x21, 0x00


	//----- nvinfo : EIATTR_KPARAM_INFO
	.align		4
.L_39:
        /*0068*/ 	.byte	0x04, 0x17
        /*006a*/ 	.short	(.L_41 - .L_40)
.L_40:
        /*006c*/ 	.word	0x00000000
        /*0070*/ 	.short	0x0001
        /*0072*/ 	.short	0x0008
        /*0074*/ 	.byte	0x00, 0xf5, 0x21, 0x00


	//----- nvinfo : EIATTR_KPARAM_INFO
	.align		4
.L_41:
        /*0078*/ 	.byte	0x04, 0x17
        /*007a*/ 	.short	(.L_43 - .L_42)
.L_42:
        /*007c*/ 	.word	0x00000000
        /*0080*/ 	.short	0x0000
        /*0082*/ 	.short	0x0000
        /*0084*/ 	.byte	0x00, 0xf5, 0x21, 0x00


	//----- nvinfo : EIATTR_SPARSE_MMA_MASK
	.align		4
.L_43:
        /*0088*/ 	.byte	0x03, 0x50
        /*008a*/ 	.short	0x0000


	//----- nvinfo : EIATTR_MAXREG_COUNT
	.align		4
        /*008c*/ 	.byte	0x03, 0x1b
        /*008e*/ 	.short	0x00ff


	//----- nvinfo : EIATTR_MERCURY_ISA_VERSION
	.align		4
        /*0090*/ 	.byte	0x03, 0x5f
        /*0092*/ 	.short	0x0101


	//----- nvinfo : EIATTR_VRC_CTA_INIT_COUNT
	.align		4
        /*0094*/ 	.byte	0x02, 0x4a
	.zero		1
	.zero		1


	//----- nvinfo : EIATTR_EXIT_INSTR_OFFSETS
	.align		4
        /*0098*/ 	.byte	0x04, 0x1c
        /*009a*/ 	.short	(.L_45 - .L_44)


	//   ....[0]....
.L_44:
        /*009c*/ 	.word	0x00000010


	//----- nvinfo : EIATTR_CBANK_PARAM_SIZE
	.align		4
.L_45:
        /*00a0*/ 	.byte	0x03, 0x19
        /*00a2*/ 	.short	0x002c


	//----- nvinfo : EIATTR_PARAM_CBANK
	.align		4
        /*00a4*/ 	.byte	0x04, 0x0a
        /*00a6*/ 	.short	(.L_47 - .L_46)
	.align		4
.L_46:
        /*00a8*/ 	.word	index@(.nv.constant0._Z11wmma_matmulP6__halfS0_S0_iiiff)
        /*00ac*/ 	.short	0x0380
        /*00ae*/ 	.short	0x002c


	//----- nvinfo : EIATTR_SW_WAR
	.align		4
.L_47:
        /*00b0*/ 	.byte	0x04, 0x36
        /*00b2*/ 	.short	(.L_49 - .L_48)
.L_48:
        /*00b4*/ 	.word	0x00000008
.L_49:


//--------------------- .nv.callgraph             --------------------------
	.section	.nv.callgraph,"",@"SHT_CUDA_CALLGRAPH"
	.align	4
	.sectionentsize	8
	.align		4
        /*0000*/ 	.word	0x00000000
	.align		4
        /*0004*/ 	.word	0xffffffff
	.align		4
        /*0008*/ 	.word	0x00000000
	.align		4
        /*000c*/ 	.word	0xfffffffe
	.align		4
        /*0010*/ 	.word	0x00000000
	.align		4
        /*0014*/ 	.word	0xfffffffd
	.align		4
        /*0018*/ 	.word	0x00000000
	.align		4
        /*001c*/ 	.word	0xfffffffc


//--------------------- .text._Z17convertFp32ToFp16PfP6__halfi --------------------------
	.section	.text._Z17convertFp32ToFp16PfP6__halfi,"ax",@progbits
	.align	128
        .global         _Z17convertFp32ToFp16PfP6__halfi
        .type           _Z17convertFp32ToFp16PfP6__halfi,@function
        .size           _Z17convertFp32ToFp16PfP6__halfi,(.L_x_2 - _Z17convertFp32ToFp16PfP6__halfi)
        .other          _Z17convertFp32ToFp16PfP6__halfi,@"STO_CUDA_ENTRY STV_DEFAULT"
_Z17convertFp32ToFp16PfP6__halfi:
.text._Z17convertFp32ToFp16PfP6__halfi:
[----:B------:R-:W-:Y:S01]  /*0000*/  LDC R1, c[0x0][0x37c] ;  /* 0x0000df00ff017b82 */ /* 0x000fe20000000800 */
[----:B------:R-:W0:Y:S07]  /*0010*/  S2R R0, SR_TID.X ;  /* 0x0000000000007919 */ /* 0x000e2e0000002100 */
[----:B------:R-:W0:Y:S01]  /*0020*/  S2UR UR4, SR_CTAID.X ;  /* 0x00000000000479c3 */ /* 0x000e220000002500 */
[----:B------:R-:W1:Y:S07]  /*0030*/  LDCU UR5, c[0x0][0x390] ;  /* 0x00007200ff0577ac */ /* 0x000e6e0008000800 */
[----:B------:R-:W0:Y:S02]  /*0040*/  LDC R7, c[0x0][0x360] ;  /* 0x0000d800ff077b82 */ /* 0x000e240000000800 */
[----:B0-----:R-:W-:-:S05]  /*0050*/  IMAD R7, R7, UR4, R0 ;  /* 0x0000000407077c24 */ /* 0x001fca000f8e0200 */
[----:B-1----:R-:W-:-:S13]  /*0060*/  ISETP.GE.AND P0, PT, R7, UR5, PT ;  /* 0x0000000507007c0c */ /* 0x002fda000bf06270 */
[----:B------:R-:W-:Y:S05]  /*0070*/  @P0 EXIT ;  /* 0x000000000000094d */ /* 0x000fea0003800000 */
[----:B------:R-:W0:Y:S01]  /*0080*/  LDC.64 R2, c[0x0][0x380] ;  /* 0x0000e000ff027b82 */ /* 0x000e220000000a00 */
[----:B------:R-:W1:Y:S07]  /*0090*/  LDCU.64 UR4, c[0x0][0x358] ;  /* 0x00006b00ff0477ac */ /* 0x000e6e0008000a00 */
[----:B------:R-:W2:Y:S01]  /*00a0*/  LDC.64 R4, c[0x0][0x388] ;  /* 0x0000e200ff047b82 */ /* 0x000ea20000000a00 */
[----:B0-----:R-:W-:-:S06]  /*00b0*/  IMAD.WIDE R2, R7, 0x4, R2 ;  /* 0x0000000407027825 */ /* 0x001fcc00078e0202 */
[----:B-1----:R-:W3:Y:S01]  /*00c0*/  LDG.E R2, desc[UR4][R2.64] ;  /* 0x0000000402027981 */ /* 0x002ee2000c1e1900 */
[----:B--2---:R-:W-:Y:S01]  /*00d0*/  IMAD.WIDE R4, R7, 0x2, R4 ;  /* 0x0000000207047825 */ /* 0x004fe200078e0204 */
[----:B---3--:R-:W-:-:S05]  /*00e0*/  F2FP.F16.F32.PACK_AB R0, RZ, R2 ;  /* 0x00000002ff00723e */ /* 0x008fca00000000ff */
[----:B------:R-:W-:Y:S01]  /*00f0*/  STG.E.U16 desc[UR4][R4.64], R0 ;  /* 0x0000000004007986 */ /* 0x000fe2000c101504 */
[----:B------:R-:W-:Y:S05]  /*0100*/  EXIT ;  /* 0x000000000000794d */ /* 0x000fea0003800000 */
.L_x_0:
[----:B------:R-:W-:-:S00]  /*0110*/  BRA `(.L_x_0) ;  /* 0xfffffffc00fc7947 */ /* 0x000fc0000383ffff */
[----:B------:R-:W-:-:S00]  /*0120*/  NOP ;  /* 0x0000000000007918 */ /* 0x000fc00000000000 */
        /* <DEDUP_REMOVED lines=13> */
.L_x_2:


//--------------------- .text._Z11wmma_matmulP6__halfS0_S0_iiiff --------------------------
	.section	.text._Z11wmma_matmulP6__halfS0_S0_iiiff,"ax",@progbits
	.align	128
        .global         _Z11wmma_matmulP6__halfS0_S0_iiiff
        .type           _Z11wmma_matmulP6__halfS0_S0_iiiff,@function
        .size           _Z11wmma_matmulP6__halfS0_S0_iiiff,(.L_x_3 - _Z11wmma_matmulP6__halfS0_S0_iiiff)
        .other          _Z11wmma_matmulP6__halfS0_S0_iiiff,@"STO_CUDA_ENTRY STV_DEFAULT"
_Z11wmma_matmulP6__halfS0_S0_iiiff:
.text._Z11wmma_matmulP6__halfS0_S0_iiiff:
[----:B------:R-:W-:Y:S01]  /*0000*/  LDC R1, c[0x0][0x37c] ;  /* 0x0000df00ff017b82 */ /* 0x000fe20000000800 */
[----:B------:R-:W-:Y:S05]  /*0010*/  EXIT ;  /* 0x000000000000794d */ /* 0x000fea0003800000 */
.L_x_1:
        /* <DEDUP_REMOVED lines=14> */
.L_x_3:


//--------------------- .nv.shared.reserved.0     --------------------------
	.section	.nv.shared.reserved.0,"aw",@nobits
	.weak		__nv_reservedSMEM_offset_0_alias
	.size		__nv_reservedSMEM_offset_0_alias, 0, 64
	.other		__nv_reservedSMEM_offset_0_alias,@"STO_CUDA_RESERVED_SHARED STV_DEFAULT"
__nv_reservedSMEM_offset_0_alias:
	.zero		0
	.zero		64


//--------------------- .nv.constant0._Z17convertFp32ToFp16PfP6__halfi --------------------------
	.section	.nv.constant0._Z17convertFp32ToFp16PfP6__halfi,"a",@progbits
	.sectionflags	@""
	.align	4
.nv.constant0._Z17convertFp32ToFp16PfP6__halfi:
	.zero		916


//--------------------- .nv.constant0._Z11wmma_matmulP6__halfS0_S0_iiiff --------------------------
	.section	.nv.constant0._Z11wmma_matmulP6__halfS0_S0_iiiff,"a",@progbits
	.sectionflags	@""
	.align	4
.nv.constant0._Z11wmma_matmulP6__halfS0_S0_iiiff:
	.zero		940


//--------------------- SYMBOLS --------------------------

	.type		.nv.reservedSmem.offset0,@object
	.size		.nv.reservedSmem.offset0,0x4
